//
// Generated by NVIDIA NVVM Compiler
//
// Compiler Build ID: CL-36424714
// Cuda compilation tools, release 13.0, V13.0.88
// Based on NVVM 20.0.0
//

.version 9.0
.target sm_100
.address_size 64

	// .globl	_Z3addiPfS_S_

.visible .entry _Z3addiPfS_S_(
	.param .u32 _Z3addiPfS_S__param_0,
	.param .u64 .ptr .align 1 _Z3addiPfS_S__param_1,
	.param .u64 .ptr .align 1 _Z3addiPfS_S__param_2,
	.param .u64 .ptr .align 1 _Z3addiPfS_S__param_3
)
{
	.reg .pred 	%p<7>;
	.reg .b32 	%r<31>;
	.reg .b32 	%f<16>;
	.reg .b64 	%rd<25>;

	ld.param.u32 	%r12, [_Z3addiPfS_S__param_0];
	ld.param.u64 	%rd4, [_Z3addiPfS_S__param_1];
	ld.param.u64 	%rd5, [_Z3addiPfS_S__param_2];
	ld.param.u64 	%rd6, [_Z3addiPfS_S__param_3];
	cvta.to.global.u64 	%rd1, %rd4;
	cvta.to.global.u64 	%rd2, %rd6;
	cvta.to.global.u64 	%rd3, %rd5;
	mov.u32 	%r13, %ctaid.x;
	mov.u32 	%r14, %ntid.x;
	mov.u32 	%r15, %tid.x;
	mad.lo.s32 	%r29, %r13, %r14, %r15;
	mov.u32 	%r16, %nctaid.x;
	mul.lo.s32 	%r2, %r14, %r16;
	setp.ge.s32 	%p1, %r29, %r12;
	@%p1 bra 	$L__BB0_7;
	add.s32 	%r17, %r29, %r2;
	max.s32 	%r18, %r12, %r17;
	setp.lt.s32 	%p2, %r17, %r12;
	selp.u32 	%r19, 1, 0, %p2;
	add.s32 	%r20, %r17, %r19;
	sub.s32 	%r21, %r18, %r20;
	div.u32 	%r22, %r21, %r2;
	add.s32 	%r3, %r22, %r19;
	and.b32  	%r23, %r3, 3;
	setp.eq.s32 	%p3, %r23, 3;
	@%p3 bra 	$L__BB0_4;
	add.s32 	%r24, %r3, 1;
	and.b32  	%r25, %r24, 3;
	neg.s32 	%r27, %r25;
$L__BB0_3:
	.pragma "nounroll";
	mul.wide.s32 	%rd7, %r29, 4;
	add.s64 	%rd8, %rd1, %rd7;
	add.s64 	%rd9, %rd2, %rd7;
	add.s64 	%rd10, %rd3, %rd7;
	ld.global.f32 	%f1, [%rd10];
	ld.global.f32 	%f2, [%rd9];
	add.f32 	%f3, %f1, %f2;
	st.global.f32 	[%rd8], %f3;
	add.s32 	%r29, %r29, %r2;
	add.s32 	%r27, %r27, 1;
	setp.ne.s32 	%p4, %r27, 0;
	@%p4 bra 	$L__BB0_3;
$L__BB0_4:
	setp.lt.u32 	%p5, %r3, 3;
	@%p5 bra 	$L__BB0_7;
	mul.wide.s32 	%rd15, %r2, 4;
	shl.b32 	%r26, %r2, 2;
$L__BB0_6:
	mul.wide.s32 	%rd11, %r29, 4;
	add.s64 	%rd12, %rd3, %rd11;
	ld.global.f32 	%f4, [%rd12];
	add.s64 	%rd13, %rd2, %rd11;
	ld.global.f32 	%f5, [%rd13];
	add.f32 	%f6, %f4, %f5;
	add.s64 	%rd14, %rd1, %rd11;
	st.global.f32 	[%rd14], %f6;
	add.s64 	%rd16, %rd12, %rd15;
	ld.global.f32 	%f7, [%rd16];
	add.s64 	%rd17, %rd13, %rd15;
	ld.global.f32 	%f8, [%rd17];
	add.f32 	%f9, %f7, %f8;
	add.s64 	%rd18, %rd14, %rd15;
	st.global.f32 	[%rd18], %f9;
	add.s64 	%rd19, %rd16, %rd15;
	ld.global.f32 	%f10, [%rd19];
	add.s64 	%rd20, %rd17, %rd15;
	ld.global.f32 	%f11, [%rd20];
	add.f32 	%f12, %f10, %f11;
	add.s64 	%rd21, %rd18, %rd15;
	st.global.f32 	[%rd21], %f12;
	add.s64 	%rd22, %rd19, %rd15;
	ld.global.f32 	%f13, [%rd22];
	add.s64 	%rd23, %rd20, %rd15;
	ld.global.f32 	%f14, [%rd23];
	add.f32 	%f15, %f13, %f14;
	add.s64 	%rd24, %rd21, %rd15;
	st.global.f32 	[%rd24], %f15;
	add.s32 	%r29, %r26, %r29;
	setp.lt.s32 	%p6, %r29, %r12;
	@%p6 bra 	$L__BB0_6;
$L__BB0_7:
	ret;

}


// ===== COMPILED SASS (sm_100) =====

	.target	sm_100

	.elftype	@"ET_EXEC"


//--------------------- .note.nv.tkinfo           --------------------------
	.section	.note.nv.tkinfo,"",@"SHT_NOTE"
	.sectionflags	@"SHF_NOTE_NV_TKINFO"
	.tkinfo
        /*0018*/ 	.word	0x00000002
        /*0030*/ 	.string	""
        /*0030*/ 	.string	"ptxas"
        /*0030*/ 	.string	"Cuda compilation tools, release 13.0, V13.0.88"
        /*0030*/ 	.string	"Build cuda_13.0.r13.0/compiler.36424714_0"
        /*0030*/ 	.string	"-arch sm_100 -m 64 "



//--------------------- .note.nv.cuinfo           --------------------------
	.section	.note.nv.cuinfo,"",@"SHT_NOTE"
	.sectionflags	@"SHF_NOTE_NV_CUINFO"
        /*0018*/ 	.short	0x0002
        /*001a*/ 	.short	0x0064
        /*001c*/ 	.short	0x0082
	.zero		2


//--------------------- .nv.info                  --------------------------
	.section	.nv.info,"",@"SHT_CUDA_INFO"
	.align	4


	//----- nvinfo : EIATTR_REGCOUNT
	.align		4
        /*0000*/ 	.byte	0x04, 0x2f
        /*0002*/ 	.short	(.L_1 - .L_0)
	.align		4
.L_0:
        /*0004*/ 	.word	index@(_Z3addiPfS_S_)
        /*0008*/ 	.word	0x0000001a


	//----- nvinfo : EIATTR_FRAME_SIZE
	.align		4
.L_1:
        /*000c*/ 	.byte	0x04, 0x11
        /*000e*/ 	.short	(.L_3 - .L_2)
	.align		4
.L_2:
        /*0010*/ 	.word	index@(_Z3addiPfS_S_)
        /*0014*/ 	.word	0x00000000


	//----- nvinfo : EIATTR_MIN_STACK_SIZE
	.align		4
.L_3:
        /*0018*/ 	.byte	0x04, 0x12
        /*001a*/ 	.short	(.L_5 - .L_4)
	.align		4
.L_4:
        /*001c*/ 	.word	index@(_Z3addiPfS_S_)
        /*0020*/ 	.word	0x00000000
.L_5:


//--------------------- .nv.compat                --------------------------
	.section	.nv.compat,"",@"SHT_CUDA_COMPAT_INFO"
	.align	4
        /*0000*/ 	.byte	0x02, 0x09, 0x00, 0x00, 0x02, 0x02, 0x01, 0x00, 0x02, 0x05, 0x05, 0x00, 0x03, 0x07, 0x01, 0x01
        /*0010*/ 	.byte	0x02, 0x03, 0x00, 0x00, 0x02, 0x06, 0x01, 0x00, 0x04, 0x0b, 0x08, 0x00, 0x09, 0x00, 0x00, 0x00
        /*0020*/ 	.byte	0x00, 0x00, 0x00, 0x00


//--------------------- .nv.info._Z3addiPfS_S_    --------------------------
	.section	.nv.info._Z3addiPfS_S_,"",@"SHT_CUDA_INFO"
	.sectionflags	@""
	.align	4


	//----- nvinfo : EIATTR_CUDA_API_VERSION
	.align		4
        /*0000*/ 	.byte	0x04, 0x37
        /*0002*/ 	.short	(.L_7 - .L_6)
.L_6:
        /*0004*/ 	.word	0x00000082


	//----- nvinfo : EIATTR_KPARAM_INFO
	.align		4
.L_7:
        /*0008*/ 	.byte	0x04, 0x17
        /*000a*/ 	.short	(.L_9 - .L_8)
.L_8:
        /*000c*/ 	.word	0x00000000
        /*0010*/ 	.short	0x0003
        /*0012*/ 	.short	0x0018
        /*0014*/ 	.byte	0x00, 0xf5, 0x21, 0x00


	//----- nvinfo : EIATTR_KPARAM_INFO
	.align		4
.L_9:
        /*0018*/ 	.byte	0x04, 0x17
        /*001a*/ 	.short	(.L_11 - .L_10)
.L_10:
        /*001c*/ 	.word	0x00000000
        /*0020*/ 	.short	0x0002
        /*0022*/ 	.short	0x0010
        /*0024*/ 	.byte	0x00, 0xf5, 0x21, 0x00


	//----- nvinfo : EIATTR_KPARAM_INFO
	.align		4
.L_11:
        /*0028*/ 	.byte	0x04, 0x17
        /*002a*/ 	.short	(.L_13 - .L_12)
.L_12:
        /*002c*/ 	.word	0x00000000
        /*0030*/ 	.short	0x0001
        /*0032*/ 	.short	0x0008
        /*0034*/ 	.byte	0x00, 0xf5, 0x21, 0x00


	//----- nvinfo : EIATTR_KPARAM_INFO
	.align		4
.L_13:
        /*0038*/ 	.byte	0x04, 0x17
        /*003a*/ 	.short	(.L_15 - .L_14)
.L_14:
        /*003c*/ 	.word	0x00000000
        /*0040*/ 	.short	0x0000
        /*0042*/ 	.short	0x0000
        /*0044*/ 	.byte	0x00, 0xf0, 0x11, 0x00


	//----- nvinfo : EIATTR_SPARSE_MMA_MASK
	.align		4
.L_15:
        /*0048*/ 	.byte	0x03, 0x50
        /*004a*/ 	.short	0x0000


	//----- nvinfo : EIATTR_MAXREG_COUNT
	.align		4
        /*004c*/ 	.byte	0x03, 0x1b
        /*004e*/ 	.short	0x00ff


	//----- nvinfo : EIATTR_MERCURY_ISA_VERSION
	.align		4
        /*0050*/ 	.byte	0x03, 0x5f
        /*0052*/ 	.short	0x0101


	//----- nvinfo : EIATTR_VRC_CTA_INIT_COUNT
	.align		4
        /*0054*/ 	.byte	0x02, 0x4a
	.zero		1
	.zero		1


	//----- nvinfo : EIATTR_EXIT_INSTR_OFFSETS
	.align		4
        /*0058*/ 	.byte	0x04, 0x1c
        /*005a*/ 	.short	(.L_17 - .L_16)


	//   ....[0]....
.L_16:
        /*005c*/ 	.word	0x00000090


	//   ....[1]....
        /*0060*/ 	.word	0x000003a0


	//   ....[2]....
        /*0064*/ 	.word	0x000005d0


	//----- nvinfo : EIATTR_CRS_STACK_SIZE
	.align		4
.L_17:
        /*0068*/ 	.byte	0x04, 0x1e
        /*006a*/ 	.short	(.L_19 - .L_18)
.L_18:
        /*006c*/ 	.word	0x00000000


	//----- nvinfo : EIATTR_CBANK_PARAM_SIZE
	.align		4
.L_19:
        /*0070*/ 	.byte	0x03, 0x19
        /*0072*/ 	.short	0x0020


	//----- nvinfo : EIATTR_PARAM_CBANK
	.align		4
        /*0074*/ 	.byte	0x04, 0x0a
        /*0076*/ 	.short	(.L_21 - .L_20)
	.align		4
.L_20:
        /*0078*/ 	.word	index@(.nv.constant0._Z3addiPfS_S_)
        /*007c*/ 	.short	0x0380
        /*007e*/ 	.short	0x0020


	//----- nvinfo : EIATTR_SW_WAR
	.align		4
.L_21:
        /*0080*/ 	.byte	0x04, 0x36
        /*0082*/ 	.short	(.L_23 - .L_22)
.L_22:
        /*0084*/ 	.word	0x00000008
.L_23:


//--------------------- .nv.callgraph             --------------------------
	.section	.nv.callgraph,"",@"SHT_CUDA_CALLGRAPH"
	.align	4
	.sectionentsize	8
	.align		4
        /*0000*/ 	.word	0x00000000
	.align		4
        /*0004*/ 	.word	0xffffffff
	.align		4
        /*0008*/ 	.word	0x00000000
	.align		4
        /*000c*/ 	.word	0xfffffffe
	.align		4
        /*0010*/ 	.word	0x00000000
	.align		4
        /*0014*/ 	.word	0xfffffffd
	.align		4
        /*0018*/ 	.word	0x00000000
	.align		4
        /*001c*/ 	.word	0xfffffffc


//--------------------- .text._Z3addiPfS_S_       --------------------------
	.section	.text._Z3addiPfS_S_,"ax",@progbits
	.align	128
        .global         _Z3addiPfS_S_
        .type           _Z3addiPfS_S_,@function
        .size           _Z3addiPfS_S_,(.L_x_5 - _Z3addiPfS_S_)
        .other          _Z3addiPfS_S_,@"STO_CUDA_ENTRY STV_DEFAULT"
_Z3addiPfS_S_:
.text._Z3addiPfS_S_:
[----:B------:R-:W-:Y:S01]  /*0000*/  LDC R1, c[0x0][0x37c] ;  /* 0x0000df00ff017b82 */ /* 0x000fe20000000800 */
[----:B------:R-:W0:Y:S07]  /*0010*/  S2R R3, SR_TID.X ;  /* 0x0000000000037919 */ /* 0x000e2e0000002100 */
[----:B------:R-:W0:Y:S01]  /*0020*/  S2UR UR4, SR_CTAID.X ;  /* 0x00000000000479c3 */ /* 0x000e220000002500 */
[----:B------:R-:W1:Y:S07]  /*0030*/  LDCU UR6, c[0x0][0x380] ;  /* 0x00007000ff0677ac */ /* 0x000e6e0008000800 */
[----:B------:R-:W0:Y:S01]  /*0040*/  LDC R0, c[0x0][0x360] ;  /* 0x0000d800ff007b82 */ /* 0x000e220000000800 */
[----:B------:R-:W2:Y:S01]  /*0050*/  LDCU UR5, c[0x0][0x370] ;  /* 0x00006e00ff0577ac */ /* 0x000ea20008000800 */
[----:B0-----:R-:W-:-:S02]  /*0060*/  IMAD R3, R0, UR4, R3 ;  /* 0x0000000400037c24 */ /* 0x001fc4000f8e0203 */
[----:B--2---:R-:W-:-:S03]  /*0070*/  IMAD R0, R0, UR5, RZ ;  /* 0x0000000500007c24 */ /* 0x004fc6000f8e02ff */
[----:B-1----:R-:W-:-:S13]  /*0080*/  ISETP.GE.AND P0, PT, R3, UR6, PT ;  /* 0x0000000603007c0c */ /* 0x002fda000bf06270 */
[----:B------:R-:W-:Y:S05]  /*0090*/  @P0 EXIT ;  /* 0x000000000000094d */ /* 0x000fea0003800000 */
[----:B------:R-:W0:Y:S01]  /*00a0*/  I2F.U32.RP R8, R0 ;  /* 0x0000000000087306 */ /* 0x000e220000209000 */
[----:B------:R-:W-:Y:S01]  /*00b0*/  IADD3 R2, PT, PT, R0, R3, RZ ;  /* 0x0000000300027210 */ /* 0x000fe20007ffe0ff */
[----:B------:R-:W1:Y:S01]  /*00c0*/  LDCU.64 UR4, c[0x0][0x358] ;  /* 0x00006b00ff0477ac */ /* 0x000e620008000a00 */
[----:B------:R-:W-:Y:S01]  /*00d0*/  IADD3 R9, PT, PT, RZ, -R0, RZ ;  /* 0x80000000ff097210 */ /* 0x000fe20007ffe0ff */
[----:B------:R-:W-:Y:S01]  /*00e0*/  BSSY.RECONVERGENT B0, `(.L_x_0) ;  /* 0x000002b000007945 */ /* 0x000fe20003800200 */
[C---:B------:R-:W-:Y:S02]  /*00f0*/  ISETP.GE.AND P0, PT, R2.reuse, UR6, PT ;  /* 0x0000000602007c0c */ /* 0x040fe4000bf06270 */
[----:B------:R-:W-:Y:S02]  /*0100*/  VIMNMX R7, PT, PT, R2, UR6, !PT ;  /* 0x0000000602077c48 */ /* 0x000fe4000ffe0100 */
[----:B------:R-:W-:Y:S02]  /*0110*/  SEL R6, RZ, 0x1, P0 ;  /* 0x00000001ff067807 */ /* 0x000fe40000000000 */
[----:B------:R-:W-:-:S02]  /*0120*/  ISETP.NE.U32.AND P2, PT, R0, RZ, PT ;  /* 0x000000ff0000720c */ /* 0x000fc40003f45070 */
[----:B------:R-:W-:Y:S01]  /*0130*/  IADD3 R7, PT, PT, R7, -R2, -R6 ;  /* 0x8000000207077210 */ /* 0x000fe20007ffe806 */
[----:B0-----:R-:W0:Y:S02]  /*0140*/  MUFU.RCP R8, R8 ;  /* 0x0000000800087308 */ /* 0x001e240000001000 */
[----:B0-----:R-:W-:-:S06]  /*0150*/  IADD3 R4, PT, PT, R8, 0xffffffe, RZ ;  /* 0x0ffffffe08047810 */ /* 0x001fcc0007ffe0ff */
[----:B------:R0:W2:Y:S02]  /*0160*/  F2I.FTZ.U32.TRUNC.NTZ R5, R4 ;  /* 0x0000000400057305 */ /* 0x0000a4000021f000 */
[----:B0-----:R-:W-:Y:S02]  /*0170*/  HFMA2 R4, -RZ, RZ, 0, 0 ;  /* 0x00000000ff047431 */ /* 0x001fe400000001ff */
[----:B--2---:R-:W-:-:S04]  /*0180*/  IMAD R9, R9, R5, RZ ;  /* 0x0000000509097224 */ /* 0x004fc800078e02ff */
[----:B------:R-:W-:-:S06]  /*0190*/  IMAD.HI.U32 R8, R5, R9, R4 ;  /* 0x0000000905087227 */ /* 0x000fcc00078e0004 */
[----:B------:R-:W-:-:S05]  /*01a0*/  IMAD.HI.U32 R5, R8, R7, RZ ;  /* 0x0000000708057227 */ /* 0x000fca00078e00ff */
[----:B------:R-:W-:-:S05]  /*01b0*/  IADD3 R2, PT, PT, -R5, RZ, RZ ;  /* 0x000000ff05027210 */ /* 0x000fca0007ffe1ff */
[----:B------:R-:W-:-:S05]  /*01c0*/  IMAD R7, R0, R2, R7 ;  /* 0x0000000200077224 */ /* 0x000fca00078e0207 */
[----:B------:R-:W-:-:S13]  /*01d0*/  ISETP.GE.U32.AND P0, PT, R7, R0, PT ;  /* 0x000000000700720c */ /* 0x000fda0003f06070 */
[----:B------:R-:W-:Y:S02]  /*01e0*/  @P0 IADD3 R7, PT, PT, -R0, R7, RZ ;  /* 0x0000000700070210 */ /* 0x000fe40007ffe1ff */
[----:B------:R-:W-:Y:S02]  /*01f0*/  @P0 IADD3 R5, PT, PT, R5, 0x1, RZ ;  /* 0x0000000105050810 */ /* 0x000fe40007ffe0ff */
[----:B------:R-:W-:-:S13]  /*0200*/  ISETP.GE.U32.AND P1, PT, R7, R0, PT ;  /* 0x000000000700720c */ /* 0x000fda0003f26070 */
[----:B------:R-:W-:Y:S02]  /*0210*/  @P1 IADD3 R5, PT, PT, R5, 0x1, RZ ;  /* 0x0000000105051810 */ /* 0x000fe40007ffe0ff */
[----:B------:R-:W-:-:S04]  /*0220*/  @!P2 LOP3.LUT R5, RZ, R0, RZ, 0x33, !PT ;  /* 0x00000000ff05a212 */ /* 0x000fc800078e33ff */
[----:B------:R-:W-:-:S04]  /*0230*/  IADD3 R2, PT, PT, R6, R5, RZ ;  /* 0x0000000506027210 */ /* 0x000fc80007ffe0ff */
[C---:B------:R-:W-:Y:S02]  /*0240*/  LOP3.LUT R4, R2.reuse, 0x3, RZ, 0xc0, !PT ;  /* 0x0000000302047812 */ /* 0x040fe400078ec0ff */
[----:B------:R-:W-:Y:S02]  /*0250*/  ISETP.GE.U32.AND P1, PT, R2, 0x3, PT ;  /* 0x000000030200780c */ /* 0x000fe40003f26070 */
[----:B------:R-:W-:-:S13]  /*0260*/  ISETP.NE.AND P0, PT, R4, 0x3, PT ;  /* 0x000000030400780c */ /* 0x000fda0003f05270 */
[----:B-1----:R-:W-:Y:S05]  /*0270*/  @!P0 BRA `(.L_x_1) ;  /* 0x0000000000448947 */ /* 0x002fea0003800000 */
[----:B------:R-:W0:Y:S01]  /*0280*/  LDC.64 R4, c[0x0][0x388] ;  /* 0x0000e200ff047b82 */ /* 0x000e220000000a00 */
[----:B------:R-:W-:-:S04]  /*0290*/  IADD3 R2, PT, PT, R2, 0x1, RZ ;  /* 0x0000000102027810 */ /* 0x000fc80007ffe0ff */
[----:B------:R-:W-:-:S03]  /*02a0*/  LOP3.LUT R2, R2, 0x3, RZ, 0xc0, !PT ;  /* 0x0000000302027812 */ /* 0x000fc600078ec0ff */
[----:B------:R-:W1:Y:S01]  /*02b0*/  LDC.64 R6, c[0x0][0x390] ;  /* 0x0000e400ff067b82 */ /* 0x000e620000000a00 */
[----:B------:R-:W-:-:S07]  /*02c0*/  IADD3 R2, PT, PT, -R2, RZ, RZ ;  /* 0x000000ff02027210 */ /* 0x000fce0007ffe1ff */
[----:B------:R-:W2:Y:S02]  /*02d0*/  LDC.64 R8, c[0x0][0x398] ;  /* 0x0000e600ff087b82 */ /* 0x000ea40000000a00 */
.L_x_2:
[----:B--2---:R-:W-:-:S04]  /*02e0*/  IMAD.WIDE R12, R3, 0x4, R8 ;  /* 0x00000004030c7825 */ /* 0x004fc800078e0208 */
[C---:B-1----:R-:W-:Y:S02]  /*02f0*/  IMAD.WIDE R14, R3.reuse, 0x4, R6 ;  /* 0x00000004030e7825 */ /* 0x042fe400078e0206 */
[----:B------:R-:W2:Y:S04]  /*0300*/  LDG.E R13, desc[UR4][R12.64] ;  /* 0x000000040c0d7981 */ /* 0x000ea8000c1e1900 */
[----:B------:R-:W2:Y:S01]  /*0310*/  LDG.E R14, desc[UR4][R14.64] ;  /* 0x000000040e0e7981 */ /* 0x000ea2000c1e1900 */
[----:B0--3--:R-:W-:Y:S01]  /*0320*/  IMAD.WIDE R10, R3, 0x4, R4 ;  /* 0x00000004030a7825 */ /* 0x009fe200078e0204 */
[----:B------:R-:W-:Y:S02]  /*0330*/  IADD3 R2, PT, PT, R2, 0x1, RZ ;  /* 0x0000000102027810 */ /* 0x000fe40007ffe0ff */
[----:B------:R-:W-:-:S02]  /*0340*/  IADD3 R3, PT, PT, R0, R3, RZ ;  /* 0x0000000300037210 */ /* 0x000fc40007ffe0ff */
[----:B------:R-:W-:Y:S01]  /*0350*/  ISETP.NE.AND P0, PT, R2, RZ, PT ;  /* 0x000000ff0200720c */ /* 0x000fe20003f05270 */
[----:B--2---:R-:W-:-:S05]  /*0360*/  FADD R17, R14, R13 ;  /* 0x0000000d0e117221 */ /* 0x004fca0000000000 */
[----:B------:R3:W-:Y:S07]  /*0370*/  STG.E desc[UR4][R10.64], R17 ;  /* 0x000000110a007986 */ /* 0x0007ee000c101904 */
[----:B------:R-:W-:Y:S05]  /*0380*/  @P0 BRA `(.L_x_2) ;  /* 0xfffffffc00d40947 */ /* 0x000fea000383ffff */
.L_x_1:
[----:B------:R-:W-:Y:S05]  /*0390*/  BSYNC.RECONVERGENT B0 ;  /* 0x0000000000007941 */ /* 0x000fea0003800200 */
.L_x_0:
[----:B------:R-:W-:Y:S05]  /*03a0*/  @!P1 EXIT ;  /* 0x000000000000994d */ /* 0x000fea0003800000 */
.L_x_3:
[----:B------:R-:W3:Y:S08]  /*03b0*/  LDC.64 R4, c[0x0][0x390] ;  /* 0x0000e400ff047b82 */ /* 0x000ef00000000a00 */
[----:B------:R-:W0:Y:S01]  /*03c0*/  LDC.64 R6, c[0x0][0x398] ;  /* 0x0000e600ff067b82 */ /* 0x000e220000000a00 */
[----:B---3--:R-:W-:-:S07]  /*03d0*/  IMAD.WIDE R10, R3, 0x4, R4 ;  /* 0x00000004030a7825 */ /* 0x008fce00078e0204 */
[----:B------:R-:W1:Y:S01]  /*03e0*/  LDC.64 R4, c[0x0][0x388] ;  /* 0x0000e200ff047b82 */ /* 0x000e620000000a00 */
[----:B--2---:R-:W2:Y:S01]  /*03f0*/  LDG.E R2, desc[UR4][R10.64] ;  /* 0x000000040a027981 */ /* 0x004ea2000c1e1900 */
[----:B0-----:R-:W-:-:S05]  /*0400*/  IMAD.WIDE R12, R3, 0x4, R6 ;  /* 0x00000004030c7825 */ /* 0x001fca00078e0206 */
[----:B------:R-:W2:Y:S01]  /*0410*/  LDG.E R7, desc[UR4][R12.64] ;  /* 0x000000040c077981 */ /* 0x000ea2000c1e1900 */
[----:B-1----:R-:W-:-:S04]  /*0420*/  IMAD.WIDE R16, R3, 0x4, R4 ;  /* 0x0000000403107825 */ /* 0x002fc800078e0204 */
[----:B------:R-:W-:-:S04]  /*0430*/  IMAD.WIDE R4, R0, 0x4, R10 ;  /* 0x0000000400047825 */ /* 0x000fc800078e020a */
[----:B--2---:R-:W-:Y:S01]  /*0440*/  FADD R19, R2, R7 ;  /* 0x0000000702137221 */ /* 0x004fe20000000000 */
[----:B------:R-:W-:-:S04]  /*0450*/  IMAD.WIDE R6, R0, 0x4, R12 ;  /* 0x0000000400067825 */ /* 0x000fc800078e020c */
[----:B------:R0:W-:Y:S04]  /*0460*/  STG.E desc[UR4][R16.64], R19 ;  /* 0x0000001310007986 */ /* 0x0001e8000c101904 */
[----:B------:R-:W2:Y:S04]  /*0470*/  LDG.E R2, desc[UR4][R4.64] ;  /* 0x0000000404027981 */ /* 0x000ea8000c1e1900 */
[----:B------:R-:W2:Y:S01]  /*0480*/  LDG.E R15, desc[UR4][R6.64] ;  /* 0x00000004060f7981 */ /* 0x000ea2000c1e1900 */
[----:B------:R-:W-:-:S04]  /*0490*/  IMAD.WIDE R8, R0, 0x4, R16 ;  /* 0x0000000400087825 */ /* 0x000fc800078e0210 */
[----:B------:R-:W-:-:S04]  /*04a0*/  IMAD.WIDE R10, R0, 0x4, R4 ;  /* 0x00000004000a7825 */ /* 0x000fc800078e0204 */
[----:B------:R-:W-:-:S04]  /*04b0*/  IMAD.WIDE R12, R0, 0x4, R6 ;  /* 0x00000004000c7825 */ /* 0x000fc800078e0206 */
[----:B--2---:R-:W-:-:S05]  /*04c0*/  FADD R21, R2, R15 ;  /* 0x0000000f02157221 */ /* 0x004fca0000000000 */
        /* <DEDUP_REMOVED lines=8> */
[----:B------:R-:W1:Y:S04]  /*0550*/  LDG.E R4, desc[UR4][R4.64] ;  /* 0x0000000404047981 */ /* 0x000e68000c1e1900 */
[----:B------:R-:W1:Y:S01]  /*0560*/  LDG.E R7, desc[UR4][R6.64] ;  /* 0x0000000406077981 */ /* 0x000e62000c1e1900 */
[C---:B0-----:R-:W-:Y:S01]  /*0570*/  IMAD.WIDE R16, R0.reuse, 0x4, R14 ;  /* 0x0000000400107825 */ /* 0x041fe200078e020e */
[----:B------:R-:W-:-:S04]  /*0580*/  LEA R3, R0, R3, 0x2 ;  /* 0x0000000300037211 */ /* 0x000fc800078e10ff */
[----:B------:R-:W-:Y:S01]  /*0590*/  ISETP.GE.AND P0, PT, R3, UR6, PT ;  /* 0x0000000603007c0c */ /* 0x000fe2000bf06270 */
[----:B-1----:R-:W-:-:S05]  /*05a0*/  FADD R9, R4, R7 ;  /* 0x0000000704097221 */ /* 0x002fca0000000000 */
[----:B------:R2:W-:Y:S07]  /*05b0*/  STG.E desc[UR4][R16.64], R9 ;  /* 0x0000000910007986 */ /* 0x0005ee000c101904 */
[----:B------:R-:W-:Y:S05]  /*05c0*/  @!P0 BRA `(.L_x_3) ;  /* 0xfffffffc00788947 */ /* 0x000fea000383ffff */
[----:B------:R-:W-:Y:S05]  /*05d0*/  EXIT ;  /* 0x000000000000794d */ /* 0x000fea0003800000 */
.L_x_4:
[----:B------:R-:W-:-:S00]  /*05e0*/  BRA `(.L_x_4) ;  /* 0xfffffffc00fc7947 */ /* 0x000fc0000383ffff */
[----:B------:R-:W-:-:S00]  /*05f0*/  NOP ;  /* 0x0000000000007918 */ /* 0x000fc00000000000 */
        /* <DEDUP_REMOVED lines=8> */
.L_x_5:


//--------------------- .nv.shared.reserved.0     --------------------------
	.section	.nv.shared.reserved.0,"aw",@nobits
	.weak		__nv_reservedSMEM_offset_0_alias
	.size		__nv_reservedSMEM_offset_0_alias, 0, 64
	.other		__nv_reservedSMEM_offset_0_alias,@"STO_CUDA_RESERVED_SHARED STV_DEFAULT"
__nv_reservedSMEM_offset_0_alias:
	.zero		0
	.zero		64


//--------------------- .nv.constant0._Z3addiPfS_S_ --------------------------
	.section	.nv.constant0._Z3addiPfS_S_,"a",@progbits
	.sectionflags	@""
	.align	4
.nv.constant0._Z3addiPfS_S_:
	.zero		928


//--------------------- SYMBOLS --------------------------

	.type		.nv.reservedSmem.offset0,@object
	.size		.nv.reservedSmem.offset0,0x4
